//
// Generated by NVIDIA NVVM Compiler
//
// Compiler Build ID: CL-36424714
// Cuda compilation tools, release 13.0, V13.0.88
// Based on NVVM 20.0.0
//

.version 9.0
.target sm_100
.address_size 64

	// .globl	_Z19SLgetShearlet3DCUDAP7double2PdiPKS_S3_

.visible .entry _Z19SLgetShearlet3DCUDAP7double2PdiPKS_S3_(
	.param .u64 .ptr .align 1 _Z19SLgetShearlet3DCUDAP7double2PdiPKS_S3__param_0,
	.param .u64 .ptr .align 1 _Z19SLgetShearlet3DCUDAP7double2PdiPKS_S3__param_1,
	.param .u32 _Z19SLgetShearlet3DCUDAP7double2PdiPKS_S3__param_2,
	.param .u64 .ptr .align 1 _Z19SLgetShearlet3DCUDAP7double2PdiPKS_S3__param_3,
	.param .u64 .ptr .align 1 _Z19SLgetShearlet3DCUDAP7double2PdiPKS_S3__param_4
)
{
	.reg .pred 	%p<3>;
	.reg .b32 	%r<19>;
	.reg .b64 	%rd<17>;
	.reg .b64 	%fd<12>;

	ld.param.u64 	%rd1, [_Z19SLgetShearlet3DCUDAP7double2PdiPKS_S3__param_0];
	ld.param.u64 	%rd2, [_Z19SLgetShearlet3DCUDAP7double2PdiPKS_S3__param_1];
	ld.param.u32 	%r10, [_Z19SLgetShearlet3DCUDAP7double2PdiPKS_S3__param_2];
	ld.param.u64 	%rd3, [_Z19SLgetShearlet3DCUDAP7double2PdiPKS_S3__param_3];
	ld.param.u64 	%rd4, [_Z19SLgetShearlet3DCUDAP7double2PdiPKS_S3__param_4];
	mov.u32 	%r1, %ctaid.x;
	mov.u32 	%r2, %ctaid.y;
	mov.u32 	%r3, %tid.x;
	mov.u32 	%r4, %nctaid.x;
	setp.lt.u32 	%p1, %r10, 2;
	@%p1 bra 	$L__BB0_5;
	setp.eq.s32 	%p2, %r10, 2;
	@%p2 bra 	$L__BB0_2;
	bra.uni 	$L__BB0_3;
$L__BB0_2:
	mov.u32 	%r11, %ntid.x;
	mad.lo.s32 	%r18, %r2, %r11, %r3;
	mov.u32 	%r17, %r3;
	bra.uni 	$L__BB0_4;
$L__BB0_3:
	mad.lo.s32 	%r18, %r3, %r4, %r1;
	mov.u32 	%r17, %r2;
$L__BB0_4:
	cvta.to.global.u64 	%rd5, %rd3;
	cvta.to.global.u64 	%rd6, %rd4;
	cvta.to.global.u64 	%rd7, %rd1;
	cvta.to.global.u64 	%rd8, %rd2;
	mad.lo.s32 	%r13, %r17, %r4, %r1;
	mul.wide.s32 	%rd9, %r13, 16;
	add.s64 	%rd10, %rd5, %rd9;
	ld.global.v2.f64 	{%fd1, %fd2}, [%rd10];
	mul.wide.s32 	%rd11, %r18, 16;
	add.s64 	%rd12, %rd6, %rd11;
	ld.global.v2.f64 	{%fd3, %fd4}, [%rd12];
	mul.f64 	%fd5, %fd1, %fd3;
	mul.f64 	%fd6, %fd2, %fd4;
	sub.f64 	%fd7, %fd5, %fd6;
	mul.f64 	%fd8, %fd1, %fd4;
	fma.rn.f64 	%fd9, %fd2, %fd3, %fd8;
	mov.u32 	%r14, %nctaid.y;
	mad.lo.s32 	%r15, %r3, %r14, %r2;
	mad.lo.s32 	%r16, %r15, %r4, %r1;
	mul.wide.s32 	%rd13, %r16, 16;
	add.s64 	%rd14, %rd7, %rd13;
	st.global.v2.f64 	[%rd14], {%fd7, %fd9};
	mul.f64 	%fd10, %fd9, %fd9;
	fma.rn.f64 	%fd11, %fd7, %fd7, %fd10;
	mul.wide.s32 	%rd15, %r16, 8;
	add.s64 	%rd16, %rd8, %rd15;
	st.global.f64 	[%rd16], %fd11;
	ret;
$L__BB0_5:
	mov.u32 	%r12, %ntid.x;
	mad.lo.s32 	%r18, %r2, %r12, %r3;
	mov.u32 	%r17, %r2;
	bra.uni 	$L__BB0_4;

}


// ===== COMPILED SASS (sm_100) =====

	.target	sm_100

	.elftype	@"ET_EXEC"


//--------------------- .note.nv.tkinfo           --------------------------
	.section	.note.nv.tkinfo,"",@"SHT_NOTE"
	.sectionflags	@"SHF_NOTE_NV_TKINFO"
	.tkinfo
        /*0018*/ 	.word	0x00000002
        /*0030*/ 	.string	""
        /*0030*/ 	.string	"ptxas"
        /*0030*/ 	.string	"Cuda compilation tools, release 13.0, V13.0.88"
        /*0030*/ 	.string	"Build cuda_13.0.r13.0/compiler.36424714_0"
        /*0030*/ 	.string	"-arch sm_100 -m 64 "



//--------------------- .note.nv.cuinfo           --------------------------
	.section	.note.nv.cuinfo,"",@"SHT_NOTE"
	.sectionflags	@"SHF_NOTE_NV_CUINFO"
        /*0018*/ 	.short	0x0002
        /*001a*/ 	.short	0x0064
        /*001c*/ 	.short	0x0082
	.zero		2


//--------------------- .nv.info                  --------------------------
	.section	.nv.info,"",@"SHT_CUDA_INFO"
	.align	4


	//----- nvinfo : EIATTR_REGCOUNT
	.align		4
        /*0000*/ 	.byte	0x04, 0x2f
        /*0002*/ 	.short	(.L_1 - .L_0)
	.align		4
.L_0:
        /*0004*/ 	.word	index@(_Z19SLgetShearlet3DCUDAP7double2PdiPKS_S3_)
        /*0008*/ 	.word	0x00000016


	//----- nvinfo : EIATTR_FRAME_SIZE
	.align		4
.L_1:
        /*000c*/ 	.byte	0x04, 0x11
        /*000e*/ 	.short	(.L_3 - .L_2)
	.align		4
.L_2:
        /*0010*/ 	.word	index@(_Z19SLgetShearlet3DCUDAP7double2PdiPKS_S3_)
        /*0014*/ 	.word	0x00000000


	//----- nvinfo : EIATTR_MIN_STACK_SIZE
	.align		4
.L_3:
        /*0018*/ 	.byte	0x04, 0x12
        /*001a*/ 	.short	(.L_5 - .L_4)
	.align		4
.L_4:
        /*001c*/ 	.word	index@(_Z19SLgetShearlet3DCUDAP7double2PdiPKS_S3_)
        /*0020*/ 	.word	0x00000000
.L_5:


//--------------------- .nv.compat                --------------------------
	.section	.nv.compat,"",@"SHT_CUDA_COMPAT_INFO"
	.align	4
        /*0000*/ 	.byte	0x02, 0x09, 0x00, 0x00, 0x02, 0x02, 0x01, 0x00, 0x02, 0x05, 0x05, 0x00, 0x03, 0x07, 0x01, 0x01
        /*0010*/ 	.byte	0x02, 0x03, 0x00, 0x00, 0x02, 0x06, 0x01, 0x00, 0x04, 0x0b, 0x08, 0x00, 0x01, 0x00, 0x00, 0x00
        /*0020*/ 	.byte	0x00, 0x00, 0x00, 0x00


//--------------------- .nv.info._Z19SLgetShearlet3DCUDAP7double2PdiPKS_S3_ --------------------------
	.section	.nv.info._Z19SLgetShearlet3DCUDAP7double2PdiPKS_S3_,"",@"SHT_CUDA_INFO"
	.sectionflags	@""
	.align	4


	//----- nvinfo : EIATTR_CUDA_API_VERSION
	.align		4
        /*0000*/ 	.byte	0x04, 0x37
        /*0002*/ 	.short	(.L_7 - .L_6)
.L_6:
        /*0004*/ 	.word	0x00000082


	//----- nvinfo : EIATTR_KPARAM_INFO
	.align		4
.L_7:
        /*0008*/ 	.byte	0x04, 0x17
        /*000a*/ 	.short	(.L_9 - .L_8)
.L_8:
        /*000c*/ 	.word	0x00000000
        /*0010*/ 	.short	0x0004
        /*0012*/ 	.short	0x0020
        /*0014*/ 	.byte	0x00, 0xf5, 0x21, 0x00


	//----- nvinfo : EIATTR_KPARAM_INFO
	.align		4
.L_9:
        /*0018*/ 	.byte	0x04, 0x17
        /*001a*/ 	.short	(.L_11 - .L_10)
.L_10:
        /*001c*/ 	.word	0x00000000
        /*0020*/ 	.short	0x0003
        /*0022*/ 	.short	0x0018
        /*0024*/ 	.byte	0x00, 0xf5, 0x21, 0x00


	//----- nvinfo : EIATTR_KPARAM_INFO
	.align		4
.L_11:
        /*0028*/ 	.byte	0x04, 0x17
        /*002a*/ 	.short	(.L_13 - .L_12)
.L_12:
        /*002c*/ 	.word	0x00000000
        /*0030*/ 	.short	0x0002
        /*0032*/ 	.short	0x0010
        /*0034*/ 	.byte	0x00, 0xf0, 0x11, 0x00


	//----- nvinfo : EIATTR_KPARAM_INFO
	.align		4
.L_13:
        /*0038*/ 	.byte	0x04, 0x17
        /*003a*/ 	.short	(.L_15 - .L_14)
.L_14:
        /*003c*/ 	.word	0x00000000
        /*0040*/ 	.short	0x0001
        /*0042*/ 	.short	0x0008
        /*0044*/ 	.byte	0x00, 0xf5, 0x21, 0x00


	//----- nvinfo : EIATTR_KPARAM_INFO
	.align		4
.L_15:
        /*0048*/ 	.byte	0x04, 0x17
        /*004a*/ 	.short	(.L_17 - .L_16)
.L_16:
        /*004c*/ 	.word	0x00000000
        /*0050*/ 	.short	0x0000
        /*0052*/ 	.short	0x0000
        /*0054*/ 	.byte	0x00, 0xf5, 0x21, 0x00


	//----- nvinfo : EIATTR_SPARSE_MMA_MASK
	.align		4
.L_17:
        /*0058*/ 	.byte	0x03, 0x50
        /*005a*/ 	.short	0x0000


	//----- nvinfo : EIATTR_MAXREG_COUNT
	.align		4
        /*005c*/ 	.byte	0x03, 0x1b
        /*005e*/ 	.short	0x00ff


	//----- nvinfo : EIATTR_MERCURY_ISA_VERSION
	.align		4
        /*0060*/ 	.byte	0x03, 0x5f
        /*0062*/ 	.short	0x0101


	//----- nvinfo : EIATTR_VRC_CTA_INIT_COUNT
	.align		4
        /*0064*/ 	.byte	0x02, 0x4a
	.zero		1
	.zero		1


	//----- nvinfo : EIATTR_EXIT_INSTR_OFFSETS
	.align		4
        /*0068*/ 	.byte	0x04, 0x1c
        /*006a*/ 	.short	(.L_19 - .L_18)


	//   ....[0]....
.L_18:
        /*006c*/ 	.word	0x00000280


	//----- nvinfo : EIATTR_CBANK_PARAM_SIZE
	.align		4
.L_19:
        /*0070*/ 	.byte	0x03, 0x19
        /*0072*/ 	.short	0x0028


	//----- nvinfo : EIATTR_PARAM_CBANK
	.align		4
        /*0074*/ 	.byte	0x04, 0x0a
        /*0076*/ 	.short	(.L_21 - .L_20)
	.align		4
.L_20:
        /*0078*/ 	.word	index@(.nv.constant0._Z19SLgetShearlet3DCUDAP7double2PdiPKS_S3_)
        /*007c*/ 	.short	0x0380
        /*007e*/ 	.short	0x0028


	//----- nvinfo : EIATTR_SW_WAR
	.align		4
.L_21:
        /*0080*/ 	.byte	0x04, 0x36
        /*0082*/ 	.short	(.L_23 - .L_22)
.L_22:
        /*0084*/ 	.word	0x00000008
.L_23:


//--------------------- .nv.callgraph             --------------------------
	.section	.nv.callgraph,"",@"SHT_CUDA_CALLGRAPH"
	.align	4
	.sectionentsize	8
	.align		4
        /*0000*/ 	.word	0x00000000
	.align		4
        /*0004*/ 	.word	0xffffffff
	.align		4
        /*0008*/ 	.word	0x00000000
	.align		4
        /*000c*/ 	.word	0xfffffffe
	.align		4
        /*0010*/ 	.word	0x00000000
	.align		4
        /*0014*/ 	.word	0xfffffffd
	.align		4
        /*0018*/ 	.word	0x00000000
	.align		4
        /*001c*/ 	.word	0xfffffffc


//--------------------- .text._Z19SLgetShearlet3DCUDAP7double2PdiPKS_S3_ --------------------------
	.section	.text._Z19SLgetShearlet3DCUDAP7double2PdiPKS_S3_,"ax",@progbits
	.align	128
        .global         _Z19SLgetShearlet3DCUDAP7double2PdiPKS_S3_
        .type           _Z19SLgetShearlet3DCUDAP7double2PdiPKS_S3_,@function
        .size           _Z19SLgetShearlet3DCUDAP7double2PdiPKS_S3_,(.L_x_2 - _Z19SLgetShearlet3DCUDAP7double2PdiPKS_S3_)
        .other          _Z19SLgetShearlet3DCUDAP7double2PdiPKS_S3_,@"STO_CUDA_ENTRY STV_DEFAULT"
_Z19SLgetShearlet3DCUDAP7double2PdiPKS_S3_:
.text._Z19SLgetShearlet3DCUDAP7double2PdiPKS_S3_:
[----:B------:R-:W-:Y:S08]  /*0000*/  LDC R1, c[0x0][0x37c] ;  /* 0x0000df00ff017b82 */ /* 0x000ff00000000800 */
[----:B------:R-:W0:Y:S01]  /*0010*/  LDC R6, c[0x0][0x390] ;  /* 0x0000e400ff067b82 */ /* 0x000e220000000800 */
[----:B------:R-:W1:Y:S01]  /*0020*/  S2R R13, SR_TID.X ;  /* 0x00000000000d7919 */ /* 0x000e620000002100 */
[----:B------:R-:W2:Y:S06]  /*0030*/  LDCU.64 UR4, c[0x0][0x358] ;  /* 0x00006b00ff0477ac */ /* 0x000eac0008000a00 */
[----:B------:R-:W3:Y:S08]  /*0040*/  LDC R0, c[0x0][0x370] ;  /* 0x0000dc00ff007b82 */ /* 0x000ef00000000800 */
[----:B------:R-:W4:Y:S01]  /*0050*/  S2UR UR7, SR_CTAID.Y ;  /* 0x00000000000779c3 */ /* 0x000f220000002600 */
[----:B0-----:R-:W-:-:S07]  /*0060*/  ISETP.GE.U32.AND P0, PT, R6, 0x2, PT ;  /* 0x000000020600780c */ /* 0x001fce0003f06070 */
[----:B------:R-:W0:Y:S08]  /*0070*/  LDC.64 R16, c[0x0][0x398] ;  /* 0x0000e600ff107b82 */ /* 0x000e300000000a00 */
[----:B------:R-:W0:Y:S01]  /*0080*/  LDC.64 R4, c[0x0][0x3a0] ;  /* 0x0000e800ff047b82 */ /* 0x000e220000000a00 */
[----:B----4-:R-:W-:-:S07]  /*0090*/  @!P0 MOV R7, UR7 ;  /* 0x0000000700078c02 */ /* 0x010fce0008000f00 */
[----:B------:R-:W1:Y:S08]  /*00a0*/  @!P0 LDC R2, c[0x0][0x360] ;  /* 0x0000d800ff028b82 */ /* 0x000e700000000800 */
[----:B------:R-:W4:Y:S01]  /*00b0*/  S2UR UR6, SR_CTAID.X ;  /* 0x00000000000679c3 */ /* 0x000f220000002500 */
[----:B-1----:R-:W-:Y:S01]  /*00c0*/  @!P0 IMAD R3, R2, UR7, R13 ;  /* 0x0000000702038c24 */ /* 0x002fe2000f8e020d */
[----:B0-234-:R-:W-:Y:S06]  /*00d0*/  @!P0 BRA `(.L_x_0) ;  /* 0x0000000000188947 */ /* 0x01dfec0003800000 */
[----:B------:R-:W-:-:S13]  /*00e0*/  ISETP.NE.AND P0, PT, R6, 0x2, PT ;  /* 0x000000020600780c */ /* 0x000fda0003f05270 */
[----:B------:R-:W0:Y:S01]  /*00f0*/  @!P0 LDC R2, c[0x0][0x360] ;  /* 0x0000d800ff028b82 */ /* 0x000e220000000800 */
[----:B------:R-:W-:Y:S01]  /*0100*/  @P0 IMAD R3, R13, R0, UR6 ;  /* 0x000000060d030e24 */ /* 0x000fe2000f8e0200 */
[----:B------:R-:W-:Y:S02]  /*0110*/  @P0 MOV R7, UR7 ;  /* 0x0000000700070c02 */ /* 0x000fe40008000f00 */
[----:B------:R-:W-:Y:S01]  /*0120*/  @!P0 MOV R7, R13 ;  /* 0x0000000d00078202 */ /* 0x000fe20000000f00 */
[----:B0-----:R-:W-:-:S07]  /*0130*/  @!P0 IMAD R3, R2, UR7, R13 ;  /* 0x0000000702038c24 */ /* 0x001fce000f8e020d */
.L_x_0:
[----:B------:R-:W-:Y:S02]  /*0140*/  IMAD R7, R0, R7, UR6 ;  /* 0x0000000600077e24 */ /* 0x000fe4000f8e0207 */
[----:B------:R-:W-:Y:S01]  /*0150*/  IMAD.WIDE R4, R3, 0x10, R4 ;  /* 0x0000001003047825 */ /* 0x000fe200078e0204 */
[----:B------:R-:W0:Y:S03]  /*0160*/  LDC R12, c[0x0][0x374] ;  /* 0x0000dd00ff0c7b82 */ /* 0x000e260000000800 */
[----:B------:R-:W-:Y:S02]  /*0170*/  IMAD.WIDE R16, R7, 0x10, R16 ;  /* 0x0000001007107825 */ /* 0x000fe400078e0210 */
[----:B------:R-:W2:Y:S03]  /*0180*/  LDG.E.128 R4, desc[UR4][R4.64] ;  /* 0x0000000404047981 */ /* 0x000ea6000c1e1d00 */
[----:B------:R-:W1:Y:S01]  /*0190*/  LDC.64 R14, c[0x0][0x380] ;  /* 0x0000e000ff0e7b82 */ /* 0x000e620000000a00 */
[----:B------:R-:W2:Y:S07]  /*01a0*/  LDG.E.128 R8, desc[UR4][R16.64] ;  /* 0x0000000410087981 */ /* 0x000eae000c1e1d00 */
[----:B------:R-:W3:Y:S01]  /*01b0*/  LDC.64 R2, c[0x0][0x388] ;  /* 0x0000e200ff027b82 */ /* 0x000ee20000000a00 */
[----:B0-----:R-:W-:-:S04]  /*01c0*/  IMAD R13, R13, R12, UR7 ;  /* 0x000000070d0d7e24 */ /* 0x001fc8000f8e020c */
[----:B------:R-:W-:-:S04]  /*01d0*/  IMAD R13, R13, R0, UR6 ;  /* 0x000000060d0d7e24 */ /* 0x000fc8000f8e0200 */
[----:B-1----:R-:W-:-:S04]  /*01e0*/  IMAD.WIDE R14, R13, 0x10, R14 ;  /* 0x000000100d0e7825 */ /* 0x002fc800078e020e */
[----:B---3--:R-:W-:Y:S01]  /*01f0*/  IMAD.WIDE R2, R13, 0x8, R2 ;  /* 0x000000080d027825 */ /* 0x008fe200078e0202 */
[-C--:B--2---:R-:W-:Y:S02]  /*0200*/  DMUL R18, R8, R6.reuse ;  /* 0x0000000608127228 */ /* 0x084fe40000000000 */
[----:B------:R-:W-:-:S06]  /*0210*/  DMUL R6, R10, R6 ;  /* 0x000000060a067228 */ /* 0x000fcc0000000000 */
[-C--:B------:R-:W-:Y:S02]  /*0220*/  DFMA R10, R10, R4.reuse, R18 ;  /* 0x000000040a0a722b */ /* 0x080fe40000000012 */
[----:B------:R-:W-:-:S06]  /*0230*/  DFMA R8, R8, R4, -R6 ;  /* 0x000000040808722b */ /* 0x000fcc0000000806 */
[----:B------:R-:W-:Y:S01]  /*0240*/  DMUL R6, R10, R10 ;  /* 0x0000000a0a067228 */ /* 0x000fe20000000000 */
[----:B------:R-:W-:Y:S07]  /*0250*/  STG.E.128 desc[UR4][R14.64], R8 ;  /* 0x000000080e007986 */ /* 0x000fee000c101d04 */
[----:B------:R-:W-:-:S07]  /*0260*/  DFMA R6, R8, R8, R6 ;  /* 0x000000080806722b */ /* 0x000fce0000000006 */
[----:B------:R-:W-:Y:S01]  /*0270*/  STG.E.64 desc[UR4][R2.64], R6 ;  /* 0x0000000602007986 */ /* 0x000fe2000c101b04 */
[----:B------:R-:W-:Y:S05]  /*0280*/  EXIT ;  /* 0x000000000000794d */ /* 0x000fea0003800000 */
.L_x_1:
[----:B------:R-:W-:-:S00]  /*0290*/  BRA `(.L_x_1) ;  /* 0xfffffffc00fc7947 */ /* 0x000fc0000383ffff */
[----:B------:R-:W-:-:S00]  /*02a0*/  NOP ;  /* 0x0000000000007918 */ /* 0x000fc00000000000 */
        /* <DEDUP_REMOVED lines=13> */
.L_x_2:


//--------------------- .nv.shared.reserved.0     --------------------------
	.section	.nv.shared.reserved.0,"aw",@nobits
	.weak		__nv_reservedSMEM_offset_0_alias
	.size		__nv_reservedSMEM_offset_0_alias, 0, 64
	.other		__nv_reservedSMEM_offset_0_alias,@"STO_CUDA_RESERVED_SHARED STV_DEFAULT"
__nv_reservedSMEM_offset_0_alias:
	.zero		0
	.zero		64


//--------------------- .nv.constant0._Z19SLgetShearlet3DCUDAP7double2PdiPKS_S3_ --------------------------
	.section	.nv.constant0._Z19SLgetShearlet3DCUDAP7double2PdiPKS_S3_,"a",@progbits
	.sectionflags	@""
	.align	4
.nv.constant0._Z19SLgetShearlet3DCUDAP7double2PdiPKS_S3_:
	.zero		936


//--------------------- SYMBOLS --------------------------

	.type		.nv.reservedSmem.offset0,@object
	.size		.nv.reservedSmem.offset0,0x4
